//
// Generated by NVIDIA NVVM Compiler
//
// Compiler Build ID: CL-36424714
// Cuda compilation tools, release 13.0, V13.0.88
// Based on NVVM 20.0.0
//

.version 9.0
.target sm_100
.address_size 64

	// .globl	_Z18copy_matrix_kernelPKfPfi
// _ZZ21copy_matrix_kernel_smPKfPfiE9sharedMem has been demoted

.visible .entry _Z18copy_matrix_kernelPKfPfi(
	.param .u64 .ptr .align 1 _Z18copy_matrix_kernelPKfPfi_param_0,
	.param .u64 .ptr .align 1 _Z18copy_matrix_kernelPKfPfi_param_1,
	.param .u32 _Z18copy_matrix_kernelPKfPfi_param_2
)
{
	.reg .pred 	%p<2>;
	.reg .b32 	%r<7>;
	.reg .b32 	%f<2>;
	.reg .b64 	%rd<8>;

	ld.param.u64 	%rd1, [_Z18copy_matrix_kernelPKfPfi_param_0];
	ld.param.u64 	%rd2, [_Z18copy_matrix_kernelPKfPfi_param_1];
	ld.param.u32 	%r2, [_Z18copy_matrix_kernelPKfPfi_param_2];
	mov.u32 	%r3, %ctaid.x;
	mov.u32 	%r4, %ntid.x;
	mov.u32 	%r5, %tid.x;
	mad.lo.s32 	%r1, %r3, %r4, %r5;
	mul.lo.s32 	%r6, %r2, %r2;
	setp.ge.s32 	%p1, %r1, %r6;
	@%p1 bra 	$L__BB0_2;
	cvta.to.global.u64 	%rd3, %rd1;
	cvta.to.global.u64 	%rd4, %rd2;
	mul.wide.s32 	%rd5, %r1, 4;
	add.s64 	%rd6, %rd3, %rd5;
	ld.global.f32 	%f1, [%rd6];
	add.s64 	%rd7, %rd4, %rd5;
	st.global.f32 	[%rd7], %f1;
$L__BB0_2:
	ret;

}
	// .globl	_Z21copy_matrix_kernel_smPKfPfi
.visible .entry _Z21copy_matrix_kernel_smPKfPfi(
	.param .u64 .ptr .align 1 _Z21copy_matrix_kernel_smPKfPfi_param_0,
	.param .u64 .ptr .align 1 _Z21copy_matrix_kernel_smPKfPfi_param_1,
	.param .u32 _Z21copy_matrix_kernel_smPKfPfi_param_2
)
{
	.reg .pred 	%p<3>;
	.reg .b32 	%r<10>;
	.reg .b32 	%f<3>;
	.reg .b64 	%rd<9>;
	// demoted variable
	.shared .align 4 .b8 _ZZ21copy_matrix_kernel_smPKfPfiE9sharedMem[1024];
	ld.param.u64 	%rd1, [_Z21copy_matrix_kernel_smPKfPfi_param_0];
	ld.param.u64 	%rd2, [_Z21copy_matrix_kernel_smPKfPfi_param_1];
	ld.param.u32 	%r4, [_Z21copy_matrix_kernel_smPKfPfi_param_2];
	mov.u32 	%r5, %ctaid.x;
	mov.u32 	%r6, %ntid.x;
	mov.u32 	%r7, %tid.x;
	mad.lo.s32 	%r1, %r5, %r6, %r7;
	mul.lo.s32 	%r2, %r4, %r4;
	setp.ge.s32 	%p1, %r1, %r2;
	shl.b32 	%r8, %r7, 2;
	mov.u32 	%r9, _ZZ21copy_matrix_kernel_smPKfPfiE9sharedMem;
	add.s32 	%r3, %r9, %r8;
	@%p1 bra 	$L__BB1_2;
	cvta.to.global.u64 	%rd3, %rd1;
	mul.wide.s32 	%rd4, %r1, 4;
	add.s64 	%rd5, %rd3, %rd4;
	ld.global.f32 	%f1, [%rd5];
	st.shared.f32 	[%r3], %f1;
$L__BB1_2:
	setp.ge.s32 	%p2, %r1, %r2;
	bar.sync 	0;
	@%p2 bra 	$L__BB1_4;
	ld.shared.f32 	%f2, [%r3];
	cvta.to.global.u64 	%rd6, %rd2;
	mul.wide.s32 	%rd7, %r1, 4;
	add.s64 	%rd8, %rd6, %rd7;
	st.global.f32 	[%rd8], %f2;
$L__BB1_4:
	ret;

}


// ===== COMPILED SASS (sm_100) =====

	.target	sm_100

	.elftype	@"ET_EXEC"


//--------------------- .note.nv.tkinfo           --------------------------
	.section	.note.nv.tkinfo,"",@"SHT_NOTE"
	.sectionflags	@"SHF_NOTE_NV_TKINFO"
	.tkinfo
        /*0018*/ 	.word	0x00000002
        /*0030*/ 	.string	""
        /*0030*/ 	.string	"ptxas"
        /*0030*/ 	.string	"Cuda compilation tools, release 13.0, V13.0.88"
        /*0030*/ 	.string	"Build cuda_13.0.r13.0/compiler.36424714_0"
        /*0030*/ 	.string	"-arch sm_100 -m 64 "



//--------------------- .note.nv.cuinfo           --------------------------
	.section	.note.nv.cuinfo,"",@"SHT_NOTE"
	.sectionflags	@"SHF_NOTE_NV_CUINFO"
        /*0018*/ 	.short	0x0002
        /*001a*/ 	.short	0x0064
        /*001c*/ 	.short	0x0082
	.zero		2


//--------------------- .nv.info                  --------------------------
	.section	.nv.info,"",@"SHT_CUDA_INFO"
	.align	4


	//----- nvinfo : EIATTR_REGCOUNT
	.align		4
        /*0000*/ 	.byte	0x04, 0x2f
        /*0002*/ 	.short	(.L_1 - .L_0)
	.align		4
.L_0:
        /*0004*/ 	.word	index@(_Z18copy_matrix_kernelPKfPfi)
        /*0008*/ 	.word	0x0000000a


	//----- nvinfo : EIATTR_FRAME_SIZE
	.align		4
.L_1:
        /*000c*/ 	.byte	0x04, 0x11
        /*000e*/ 	.short	(.L_3 - .L_2)
	.align		4
.L_2:
        /*0010*/ 	.word	index@(_Z18copy_matrix_kernelPKfPfi)
        /*0014*/ 	.word	0x00000000


	//----- nvinfo : EIATTR_REGCOUNT
	.align		4
.L_3:
        /*0018*/ 	.byte	0x04, 0x2f
        /*001a*/ 	.short	(.L_5 - .L_4)
	.align		4
.L_4:
        /*001c*/ 	.word	index@(_Z21copy_matrix_kernel_smPKfPfi)
        /*0020*/ 	.word	0x0000000a


	//----- nvinfo : EIATTR_FRAME_SIZE
	.align		4
.L_5:
        /*0024*/ 	.byte	0x04, 0x11
        /*0026*/ 	.short	(.L_7 - .L_6)
	.align		4
.L_6:
        /*0028*/ 	.word	index@(_Z21copy_matrix_kernel_smPKfPfi)
        /*002c*/ 	.word	0x00000000


	//----- nvinfo : EIATTR_MIN_STACK_SIZE
	.align		4
.L_7:
        /*0030*/ 	.byte	0x04, 0x12
        /*0032*/ 	.short	(.L_9 - .L_8)
	.align		4
.L_8:
        /*0034*/ 	.word	index@(_Z21copy_matrix_kernel_smPKfPfi)
        /*0038*/ 	.word	0x00000000


	//----- nvinfo : EIATTR_MIN_STACK_SIZE
	.align		4
.L_9:
        /*003c*/ 	.byte	0x04, 0x12
        /*003e*/ 	.short	(.L_11 - .L_10)
	.align		4
.L_10:
        /*0040*/ 	.word	index@(_Z18copy_matrix_kernelPKfPfi)
        /*0044*/ 	.word	0x00000000
.L_11:


//--------------------- .nv.compat                --------------------------
	.section	.nv.compat,"",@"SHT_CUDA_COMPAT_INFO"
	.align	4
        /*0000*/ 	.byte	0x02, 0x09, 0x00, 0x00, 0x02, 0x02, 0x01, 0x00, 0x02, 0x05, 0x05, 0x00, 0x03, 0x07, 0x01, 0x01
        /*0010*/ 	.byte	0x02, 0x03, 0x00, 0x00, 0x02, 0x06, 0x01, 0x00, 0x04, 0x0b, 0x08, 0x00, 0x09, 0x00, 0x00, 0x00
        /*0020*/ 	.byte	0x00, 0x00, 0x00, 0x00


//--------------------- .nv.info._Z21copy_matrix_kernel_smPKfPfi --------------------------
	.section	.nv.info._Z21copy_matrix_kernel_smPKfPfi,"",@"SHT_CUDA_INFO"
	.sectionflags	@""
	.align	4


	//----- nvinfo : EIATTR_CUDA_API_VERSION
	.align		4
        /*0000*/ 	.byte	0x04, 0x37
        /*0002*/ 	.short	(.L_13 - .L_12)
.L_12:
        /*0004*/ 	.word	0x00000082


	//----- nvinfo : EIATTR_KPARAM_INFO
	.align		4
.L_13:
        /*0008*/ 	.byte	0x04, 0x17
        /*000a*/ 	.short	(.L_15 - .L_14)
.L_14:
        /*000c*/ 	.word	0x00000000
        /*0010*/ 	.short	0x0002
        /*0012*/ 	.short	0x0010
        /*0014*/ 	.byte	0x00, 0xf0, 0x11, 0x00


	//----- nvinfo : EIATTR_KPARAM_INFO
	.align		4
.L_15:
        /*0018*/ 	.byte	0x04, 0x17
        /*001a*/ 	.short	(.L_17 - .L_16)
.L_16:
        /*001c*/ 	.word	0x00000000
        /*0020*/ 	.short	0x0001
        /*0022*/ 	.short	0x0008
        /*0024*/ 	.byte	0x00, 0xf5, 0x21, 0x00


	//----- nvinfo : EIATTR_KPARAM_INFO
	.align		4
.L_17:
        /*0028*/ 	.byte	0x04, 0x17
        /*002a*/ 	.short	(.L_19 - .L_18)
.L_18:
        /*002c*/ 	.word	0x00000000
        /*0030*/ 	.short	0x0000
        /*0032*/ 	.short	0x0000
        /*0034*/ 	.byte	0x00, 0xf5, 0x21, 0x00


	//----- nvinfo : EIATTR_SPARSE_MMA_MASK
	.align		4
.L_19:
        /*0038*/ 	.byte	0x03, 0x50
        /*003a*/ 	.short	0x0000


	//----- nvinfo : EIATTR_MAXREG_COUNT
	.align		4
        /*003c*/ 	.byte	0x03, 0x1b
        /*003e*/ 	.short	0x00ff


	//----- nvinfo : EIATTR_NUM_BARRIERS
	.align		4
        /*0040*/ 	.byte	0x02, 0x4c
        /*0042*/ 	.byte	0x01
	.zero		1


	//----- nvinfo : EIATTR_MERCURY_ISA_VERSION
	.align		4
        /*0044*/ 	.byte	0x03, 0x5f
        /*0046*/ 	.short	0x0101


	//----- nvinfo : EIATTR_VRC_CTA_INIT_COUNT
	.align		4
        /*0048*/ 	.byte	0x02, 0x4a
	.zero		1
	.zero		1


	//----- nvinfo : EIATTR_EXIT_INSTR_OFFSETS
	.align		4
        /*004c*/ 	.byte	0x04, 0x1c
        /*004e*/ 	.short	(.L_21 - .L_20)


	//   ....[0]....
.L_20:
        /*0050*/ 	.word	0x00000120


	//   ....[1]....
        /*0054*/ 	.word	0x00000170


	//----- nvinfo : EIATTR_CBANK_PARAM_SIZE
	.align		4
.L_21:
        /*0058*/ 	.byte	0x03, 0x19
        /*005a*/ 	.short	0x0014


	//----- nvinfo : EIATTR_PARAM_CBANK
	.align		4
        /*005c*/ 	.byte	0x04, 0x0a
        /*005e*/ 	.short	(.L_23 - .L_22)
	.align		4
.L_22:
        /*0060*/ 	.word	index@(.nv.constant0._Z21copy_matrix_kernel_smPKfPfi)
        /*0064*/ 	.short	0x0380
        /*0066*/ 	.short	0x0014


	//----- nvinfo : EIATTR_SW_WAR
	.align		4
.L_23:
        /*0068*/ 	.byte	0x04, 0x36
        /*006a*/ 	.short	(.L_25 - .L_24)
.L_24:
        /*006c*/ 	.word	0x00000008
.L_25:


//--------------------- .nv.info._Z18copy_matrix_kernelPKfPfi --------------------------
	.section	.nv.info._Z18copy_matrix_kernelPKfPfi,"",@"SHT_CUDA_INFO"
	.sectionflags	@""
	.align	4


	//----- nvinfo : EIATTR_CUDA_API_VERSION
	.align		4
        /*0000*/ 	.byte	0x04, 0x37
        /*0002*/ 	.short	(.L_27 - .L_26)
.L_26:
        /*0004*/ 	.word	0x00000082


	//----- nvinfo : EIATTR_KPARAM_INFO
	.align		4
.L_27:
        /*0008*/ 	.byte	0x04, 0x17
        /*000a*/ 	.short	(.L_29 - .L_28)
.L_28:
        /*000c*/ 	.word	0x00000000
        /*0010*/ 	.short	0x0002
        /*0012*/ 	.short	0x0010
        /*0014*/ 	.byte	0x00, 0xf0, 0x11, 0x00


	//----- nvinfo : EIATTR_KPARAM_INFO
	.align		4
.L_29:
        /*0018*/ 	.byte	0x04, 0x17
        /*001a*/ 	.short	(.L_31 - .L_30)
.L_30:
        /*001c*/ 	.word	0x00000000
        /*0020*/ 	.short	0x0001
        /*0022*/ 	.short	0x0008
        /*0024*/ 	.byte	0x00, 0xf5, 0x21, 0x00


	//----- nvinfo : EIATTR_KPARAM_INFO
	.align		4
.L_31:
        /*0028*/ 	.byte	0x04, 0x17
        /*002a*/ 	.short	(.L_33 - .L_32)
.L_32:
        /*002c*/ 	.word	0x00000000
        /*0030*/ 	.short	0x0000
        /*0032*/ 	.short	0x0000
        /*0034*/ 	.byte	0x00, 0xf5, 0x21, 0x00


	//----- nvinfo : EIATTR_SPARSE_MMA_MASK
	.align		4
.L_33:
        /*0038*/ 	.byte	0x03, 0x50
        /*003a*/ 	.short	0x0000


	//----- nvinfo : EIATTR_MAXREG_COUNT
	.align		4
        /*003c*/ 	.byte	0x03, 0x1b
        /*003e*/ 	.short	0x00ff


	//----- nvinfo : EIATTR_MERCURY_ISA_VERSION
	.align		4
        /*0040*/ 	.byte	0x03, 0x5f
        /*0042*/ 	.short	0x0101


	//----- nvinfo : EIATTR_VRC_CTA_INIT_COUNT
	.align		4
        /*0044*/ 	.byte	0x02, 0x4a
	.zero		1
	.zero		1


	//----- nvinfo : EIATTR_EXIT_INSTR_OFFSETS
	.align		4
        /*0048*/ 	.byte	0x04, 0x1c
        /*004a*/ 	.short	(.L_35 - .L_34)


	//   ....[0]....
.L_34:
        /*004c*/ 	.word	0x00000080


	//   ....[1]....
        /*0050*/ 	.word	0x00000100


	//----- nvinfo : EIATTR_CBANK_PARAM_SIZE
	.align		4
.L_35:
        /*0054*/ 	.byte	0x03, 0x19
        /*0056*/ 	.short	0x0014


	//----- nvinfo : EIATTR_PARAM_CBANK
	.align		4
        /*0058*/ 	.byte	0x04, 0x0a
        /*005a*/ 	.short	(.L_37 - .L_36)
	.align		4
.L_36:
        /*005c*/ 	.word	index@(.nv.constant0._Z18copy_matrix_kernelPKfPfi)
        /*0060*/ 	.short	0x0380
        /*0062*/ 	.short	0x0014


	//----- nvinfo : EIATTR_SW_WAR
	.align		4
.L_37:
        /*0064*/ 	.byte	0x04, 0x36
        /*0066*/ 	.short	(.L_39 - .L_38)
.L_38:
        /*0068*/ 	.word	0x00000008
.L_39:


//--------------------- .nv.callgraph             --------------------------
	.section	.nv.callgraph,"",@"SHT_CUDA_CALLGRAPH"
	.align	4
	.sectionentsize	8
	.align		4
        /*0000*/ 	.word	0x00000000
	.align		4
        /*0004*/ 	.word	0xffffffff
	.align		4
        /*0008*/ 	.word	0x00000000
	.align		4
        /*000c*/ 	.word	0xfffffffe
	.align		4
        /*0010*/ 	.word	0x00000000
	.align		4
        /*0014*/ 	.word	0xfffffffd
	.align		4
        /*0018*/ 	.word	0x00000000
	.align		4
        /*001c*/ 	.word	0xfffffffc


//--------------------- .text._Z21copy_matrix_kernel_smPKfPfi --------------------------
	.section	.text._Z21copy_matrix_kernel_smPKfPfi,"ax",@progbits
	.align	128
        .global         _Z21copy_matrix_kernel_smPKfPfi
        .type           _Z21copy_matrix_kernel_smPKfPfi,@function
        .size           _Z21copy_matrix_kernel_smPKfPfi,(.L_x_2 - _Z21copy_matrix_kernel_smPKfPfi)
        .other          _Z21copy_matrix_kernel_smPKfPfi,@"STO_CUDA_ENTRY STV_DEFAULT"
_Z21copy_matrix_kernel_smPKfPfi:
.text._Z21copy_matrix_kernel_smPKfPfi:
[----:B------:R-:W-:Y:S01]  /*0000*/  LDC R1, c[0x0][0x37c] ;  /* 0x0000df00ff017b82 */ /* 0x000fe20000000800 */
[----:B------:R-:W0:Y:S07]  /*0010*/  S2R R0, SR_TID.X ;  /* 0x0000000000007919 */ /* 0x000e2e0000002100 */
[----:B------:R-:W0:Y:S01]  /*0020*/  S2UR UR5, SR_CTAID.X ;  /* 0x00000000000579c3 */ /* 0x000e220000002500 */
[----:B------:R-:W1:Y:S01]  /*0030*/  LDCU UR4, c[0x0][0x390] ;  /* 0x00007200ff0477ac */ /* 0x000e620008000800 */
[----:B------:R-:W2:Y:S06]  /*0040*/  LDCU.64 UR6, c[0x0][0x358] ;  /* 0x00006b00ff0677ac */ /* 0x000eac0008000a00 */
[----:B------:R-:W0:Y:S01]  /*0050*/  LDC R5, c[0x0][0x360] ;  /* 0x0000d800ff057b82 */ /* 0x000e220000000800 */
[----:B-1----:R-:W-:Y:S01]  /*0060*/  UIMAD UR4, UR4, UR4, URZ ;  /* 0x00000004040472a4 */ /* 0x002fe2000f8e02ff */
[----:B0-----:R-:W-:-:S05]  /*0070*/  IMAD R5, R5, UR5, R0 ;  /* 0x0000000505057c24 */ /* 0x001fca000f8e0200 */
[----:B------:R-:W-:-:S13]  /*0080*/  ISETP.GE.AND P0, PT, R5, UR4, PT ;  /* 0x0000000405007c0c */ /* 0x000fda000bf06270 */
[----:B------:R-:W0:Y:S02]  /*0090*/  @!P0 LDC.64 R2, c[0x0][0x380] ;  /* 0x0000e000ff028b82 */ /* 0x000e240000000a00 */
[----:B0-----:R-:W-:-:S06]  /*00a0*/  @!P0 IMAD.WIDE R2, R5, 0x4, R2 ;  /* 0x0000000405028825 */ /* 0x001fcc00078e0202 */
[----:B--2---:R-:W2:Y:S01]  /*00b0*/  @!P0 LDG.E R3, desc[UR6][R2.64] ;  /* 0x0000000602038981 */ /* 0x004ea2000c1e1900 */
[----:B------:R-:W0:Y:S01]  /*00c0*/  S2UR UR5, SR_CgaCtaId ;  /* 0x00000000000579c3 */ /* 0x000e220000008800 */
[----:B------:R-:W-:Y:S02]  /*00d0*/  UMOV UR4, 0x400 ;  /* 0x0000040000047882 */ /* 0x000fe40000000000 */
[----:B0-----:R-:W-:-:S06]  /*00e0*/  ULEA UR4, UR5, UR4, 0x18 ;  /* 0x0000000405047291 */ /* 0x001fcc000f8ec0ff */
[----:B------:R-:W-:-:S05]  /*00f0*/  LEA R0, R0, UR4, 0x2 ;  /* 0x0000000400007c11 */ /* 0x000fca000f8e10ff */
[----:B--2---:R0:W-:Y:S01]  /*0100*/  @!P0 STS [R0], R3 ;  /* 0x0000000300008388 */ /* 0x0041e20000000800 */
[----:B------:R-:W-:Y:S06]  /*0110*/  BAR.SYNC.DEFER_BLOCKING 0x0 ;  /* 0x0000000000007b1d */ /* 0x000fec0000010000 */
[----:B------:R-:W-:Y:S05]  /*0120*/  @P0 EXIT ;  /* 0x000000000000094d */ /* 0x000fea0003800000 */
[----:B------:R-:W1:Y:S01]  /*0130*/  LDS R7, [R0] ;  /* 0x0000000000077984 */ /* 0x000e620000000800 */
[----:B0-----:R-:W0:Y:S02]  /*0140*/  LDC.64 R2, c[0x0][0x388] ;  /* 0x0000e200ff027b82 */ /* 0x001e240000000a00 */
[----:B0-----:R-:W-:-:S05]  /*0150*/  IMAD.WIDE R2, R5, 0x4, R2 ;  /* 0x0000000405027825 */ /* 0x001fca00078e0202 */
[----:B-1----:R-:W-:Y:S01]  /*0160*/  STG.E desc[UR6][R2.64], R7 ;  /* 0x0000000702007986 */ /* 0x002fe2000c101906 */
[----:B------:R-:W-:Y:S05]  /*0170*/  EXIT ;  /* 0x000000000000794d */ /* 0x000fea0003800000 */
.L_x_0:
[----:B------:R-:W-:-:S00]  /*0180*/  BRA `(.L_x_0) ;  /* 0xfffffffc00fc7947 */ /* 0x000fc0000383ffff */
[----:B------:R-:W-:-:S00]  /*0190*/  NOP ;  /* 0x0000000000007918 */ /* 0x000fc00000000000 */
        /* <DEDUP_REMOVED lines=14> */
.L_x_2:


//--------------------- .text._Z18copy_matrix_kernelPKfPfi --------------------------
	.section	.text._Z18copy_matrix_kernelPKfPfi,"ax",@progbits
	.align	128
        .global         _Z18copy_matrix_kernelPKfPfi
        .type           _Z18copy_matrix_kernelPKfPfi,@function
        .size           _Z18copy_matrix_kernelPKfPfi,(.L_x_3 - _Z18copy_matrix_kernelPKfPfi)
        .other          _Z18copy_matrix_kernelPKfPfi,@"STO_CUDA_ENTRY STV_DEFAULT"
_Z18copy_matrix_kernelPKfPfi:
.text._Z18copy_matrix_kernelPKfPfi:
[----:B------:R-:W-:Y:S01]  /*0000*/  LDC R1, c[0x0][0x37c] ;  /* 0x0000df00ff017b82 */ /* 0x000fe20000000800 */
[----:B------:R-:W0:Y:S07]  /*0010*/  S2R R0, SR_TID.X ;  /* 0x0000000000007919 */ /* 0x000e2e0000002100 */
[----:B------:R-:W0:Y:S01]  /*0020*/  S2UR UR5, SR_CTAID.X ;  /* 0x00000000000579c3 */ /* 0x000e220000002500 */
[----:B------:R-:W1:Y:S07]  /*0030*/  LDCU UR4, c[0x0][0x390] ;  /* 0x00007200ff0477ac */ /* 0x000e6e0008000800 */
[----:B------:R-:W0:Y:S01]  /*0040*/  LDC R7, c[0x0][0x360] ;  /* 0x0000d800ff077b82 */ /* 0x000e220000000800 */
[----:B-1----:R-:W-:Y:S01]  /*0050*/  UIMAD UR4, UR4, UR4, URZ ;  /* 0x00000004040472a4 */ /* 0x002fe2000f8e02ff */
[----:B0-----:R-:W-:-:S05]  /*0060*/  IMAD R7, R7, UR5, R0 ;  /* 0x0000000507077c24 */ /* 0x001fca000f8e0200 */
[----:B------:R-:W-:-:S13]  /*0070*/  ISETP.GE.AND P0, PT, R7, UR4, PT ;  /* 0x0000000407007c0c */ /* 0x000fda000bf06270 */
[----:B------:R-:W-:Y:S05]  /*0080*/  @P0 EXIT ;  /* 0x000000000000094d */ /* 0x000fea0003800000 */
[----:B------:R-:W0:Y:S01]  /*0090*/  LDC.64 R2, c[0x0][0x380] ;  /* 0x0000e000ff027b82 */ /* 0x000e220000000a00 */
[----:B------:R-:W1:Y:S07]  /*00a0*/  LDCU.64 UR4, c[0x0][0x358] ;  /* 0x00006b00ff0477ac */ /* 0x000e6e0008000a00 */
[----:B------:R-:W2:Y:S01]  /*00b0*/  LDC.64 R4, c[0x0][0x388] ;  /* 0x0000e200ff047b82 */ /* 0x000ea20000000a00 */
[----:B0-----:R-:W-:-:S06]  /*00c0*/  IMAD.WIDE R2, R7, 0x4, R2 ;  /* 0x0000000407027825 */ /* 0x001fcc00078e0202 */
[----:B-1----:R-:W3:Y:S01]  /*00d0*/  LDG.E R3, desc[UR4][R2.64] ;  /* 0x0000000402037981 */ /* 0x002ee2000c1e1900 */
[----:B--2---:R-:W-:-:S05]  /*00e0*/  IMAD.WIDE R4, R7, 0x4, R4 ;  /* 0x0000000407047825 */ /* 0x004fca00078e0204 */
[----:B---3--:R-:W-:Y:S01]  /*00f0*/  STG.E desc[UR4][R4.64], R3 ;  /* 0x0000000304007986 */ /* 0x008fe2000c101904 */
[----:B------:R-:W-:Y:S05]  /*0100*/  EXIT ;  /* 0x000000000000794d */ /* 0x000fea0003800000 */
.L_x_1:
        /* <DEDUP_REMOVED lines=15> */
.L_x_3:


//--------------------- .nv.shared._Z21copy_matrix_kernel_smPKfPfi --------------------------
	.section	.nv.shared._Z21copy_matrix_kernel_smPKfPfi,"aw",@nobits
	.sectionflags	@""
	.align	4
.nv.shared._Z21copy_matrix_kernel_smPKfPfi:
	.zero		2048


//--------------------- .nv.shared.reserved.0     --------------------------
	.section	.nv.shared.reserved.0,"aw",@nobits
	.weak		__nv_reservedSMEM_offset_0_alias
	.size		__nv_reservedSMEM_offset_0_alias, 0, 64
	.other		__nv_reservedSMEM_offset_0_alias,@"STO_CUDA_RESERVED_SHARED STV_DEFAULT"
__nv_reservedSMEM_offset_0_alias:
	.zero		0
	.zero		64


//--------------------- .nv.constant0._Z21copy_matrix_kernel_smPKfPfi --------------------------
	.section	.nv.constant0._Z21copy_matrix_kernel_smPKfPfi,"a",@progbits
	.sectionflags	@""
	.align	4
.nv.constant0._Z21copy_matrix_kernel_smPKfPfi:
	.zero		916


//--------------------- .nv.constant0._Z18copy_matrix_kernelPKfPfi --------------------------
	.section	.nv.constant0._Z18copy_matrix_kernelPKfPfi,"a",@progbits
	.sectionflags	@""
	.align	4
.nv.constant0._Z18copy_matrix_kernelPKfPfi:
	.zero		916


//--------------------- SYMBOLS --------------------------

	.type		.nv.reservedSmem.offset0,@object
	.size		.nv.reservedSmem.offset0,0x4
	.type		.nv.reservedSmem.cap,@object
	.size		.nv.reservedSmem.cap,0x4
